	.headerflags	@"EF_CUDA_TEXMODE_UNIFIED EF_CUDA_64BIT_ADDRESS EF_CUDA_ACCELERATORS EF_CUDA_SM90 EF_CUDA_VIRTUAL_SM(EF_CUDA_SM90)"
	.elftype	@"ET_EXEC"


//--------------------- .nv.info                  --------------------------
	.section	.nv.info,"",@"SHT_CUDA_INFO"
	.align	4


	//----- nvinfo : EIATTR_REGCOUNT
	.align		4
        /*0000*/ 	.byte	0x04, 0x2f
        /*0002*/ 	.short	(.L_1 - .L_0)
	.align		4
.L_0:
        /*0004*/ 	.word	index@(triton_poi_fused_add_convolution_hardtanh_11)
        /*0008*/ 	.word	0x00000012


	//----- nvinfo : EIATTR_MIN_STACK_SIZE
	.align		4
.L_1:
        /*000c*/ 	.byte	0x04, 0x12
        /*000e*/ 	.short	(.L_3 - .L_2)
	.align		4
.L_2:
        /*0010*/ 	.word	index@(triton_poi_fused_add_convolution_hardtanh_11)
        /*0014*/ 	.word	0x00000000


	//----- nvinfo : EIATTR_FRAME_SIZE
	.align		4
.L_3:
        /*0018*/ 	.byte	0x04, 0x11
        /*001a*/ 	.short	(.L_5 - .L_4)
	.align		4
.L_4:
        /*001c*/ 	.word	index@(triton_poi_fused_add_convolution_hardtanh_11)
        /*0020*/ 	.word	0x00000000


	//----- nvinfo : EIATTR_MIN_STACK_SIZE
	.align		4
.L_5:
        /*0024*/ 	.byte	0x04, 0x12
        /*0026*/ 	.short	(.L_7 - .L_6)
	.align		4
.L_6:
        /*0028*/ 	.word	index@(triton_poi_fused_add_convolution_hardtanh_11)
        /*002c*/ 	.word	0x00000000
.L_7:


//--------------------- .nv.info.triton_poi_fused_add_convolution_hardtanh_11 --------------------------
	.section	.nv.info.triton_poi_fused_add_convolution_hardtanh_11,"",@"SHT_CUDA_INFO"
	.sectionflags	@""
	.align	4


	//----- nvinfo : EIATTR_CUDA_API_VERSION
	.align		4
        /*0000*/ 	.byte	0x04, 0x37
        /*0002*/ 	.short	(.L_9 - .L_8)
.L_8:
        /*0004*/ 	.word	0x0000007c


	//----- nvinfo : EIATTR_KPARAM_INFO
	.align		4
.L_9:
        /*0008*/ 	.byte	0x04, 0x17
        /*000a*/ 	.short	(.L_11 - .L_10)
.L_10:
        /*000c*/ 	.word	0x00000000
        /*0010*/ 	.short	0x0004
        /*0012*/ 	.short	0x0020
        /*0014*/ 	.byte	0x00, 0xf0, 0x11, 0x00


	//----- nvinfo : EIATTR_KPARAM_INFO
	.align		4
.L_11:
        /*0018*/ 	.byte	0x04, 0x17
        /*001a*/ 	.short	(.L_13 - .L_12)
.L_12:
        /*001c*/ 	.word	0x00000000
        /*0020*/ 	.short	0x0003
        /*0022*/ 	.short	0x0018
        /*0024*/ 	.byte	0x00, 0xf4, 0x21, 0x00


	//----- nvinfo : EIATTR_KPARAM_INFO
	.align		4
.L_13:
        /*0028*/ 	.byte	0x04, 0x17
        /*002a*/ 	.short	(.L_15 - .L_14)
.L_14:
        /*002c*/ 	.word	0x00000000
        /*0030*/ 	.short	0x0002
        /*0032*/ 	.short	0x0010
        /*0034*/ 	.byte	0x00, 0xf4, 0x21, 0x00


	//----- nvinfo : EIATTR_KPARAM_INFO
	.align		4
.L_15:
        /*0038*/ 	.byte	0x04, 0x17
        /*003a*/ 	.short	(.L_17 - .L_16)
.L_16:
        /*003c*/ 	.word	0x00000000
        /*0040*/ 	.short	0x0001
        /*0042*/ 	.short	0x0008
        /*0044*/ 	.byte	0x00, 0xf4, 0x21, 0x00


	//----- nvinfo : EIATTR_KPARAM_INFO
	.align		4
.L_17:
        /*0048*/ 	.byte	0x04, 0x17
        /*004a*/ 	.short	(.L_19 - .L_18)
.L_18:
        /*004c*/ 	.word	0x00000000
        /*0050*/ 	.short	0x0000
        /*0052*/ 	.short	0x0000
        /*0054*/ 	.byte	0x00, 0xf4, 0x21, 0x00


	//----- nvinfo : EIATTR_SPARSE_MMA_MASK
	.align		4
.L_19:
        /*0058*/ 	.byte	0x03, 0x50
        /*005a*/ 	.short	0x0000


	//----- nvinfo : EIATTR_MAXREG_COUNT
	.align		4
        /*005c*/ 	.byte	0x03, 0x1b
        /*005e*/ 	.short	0x00ff


	//----- nvinfo : EIATTR_EXIT_INSTR_OFFSETS
	.align		4
        /*0060*/ 	.byte	0x04, 0x1c
        /*0062*/ 	.short	(.L_21 - .L_20)


	//   ....[0]....
.L_20:
        /*0064*/ 	.word	0x00000290


	//   ....[1]....
        /*0068*/ 	.word	0x000002b0


	//----- nvinfo : EIATTR_REQNTID
	.align		4
.L_21:
        /*006c*/ 	.byte	0x04, 0x10
        /*006e*/ 	.short	(.L_23 - .L_22)
.L_22:
        /*0070*/ 	.word	0x00000080
        /*0074*/ 	.word	0x00000001
        /*0078*/ 	.word	0x00000001


	//----- nvinfo : EIATTR_CBANK_PARAM_SIZE
	.align		4
.L_23:
        /*007c*/ 	.byte	0x03, 0x19
        /*007e*/ 	.short	0x0024


	//----- nvinfo : EIATTR_PARAM_CBANK
	.align		4
        /*0080*/ 	.byte	0x04, 0x0a
        /*0082*/ 	.short	(.L_25 - .L_24)
	.align		4
.L_24:
        /*0084*/ 	.word	index@(.nv.constant0.triton_poi_fused_add_convolution_hardtanh_11)
        /*0088*/ 	.short	0x0210
        /*008a*/ 	.short	0x0024


	//----- nvinfo : EIATTR_SW_WAR
	.align		4
.L_25:
        /*008c*/ 	.byte	0x04, 0x36
        /*008e*/ 	.short	(.L_27 - .L_26)
.L_26:
        /*0090*/ 	.word	0x00000008
.L_27:


//--------------------- .nv.callgraph             --------------------------
	.section	.nv.callgraph,"",@"SHT_CUDA_CALLGRAPH"
	.align	4
	.sectionentsize	8
	.align		4
        /*0000*/ 	.word	0x00000000
	.align		4
        /*0004*/ 	.word	0xffffffff
	.align		4
        /*0008*/ 	.word	0x00000000
	.align		4
        /*000c*/ 	.word	0xfffffffe
	.align		4
        /*0010*/ 	.word	0x00000000
	.align		4
        /*0014*/ 	.word	0xfffffffd
	.align		4
        /*0018*/ 	.word	0x00000000
	.align		4
        /*001c*/ 	.word	0xfffffffc


//--------------------- .text.triton_poi_fused_add_convolution_hardtanh_11 --------------------------
	.section	.text.triton_poi_fused_add_convolution_hardtanh_11,"ax",@progbits
	.align	128
        .global         triton_poi_fused_add_convolution_hardtanh_11
        .type           triton_poi_fused_add_convolution_hardtanh_11,@function
        .size           triton_poi_fused_add_convolution_hardtanh_11,(.L_x_1 - triton_poi_fused_add_convolution_hardtanh_11)
        .other          triton_poi_fused_add_convolution_hardtanh_11,@"STO_CUDA_ENTRY STV_DEFAULT"
triton_poi_fused_add_convolution_hardtanh_11:
.text.triton_poi_fused_add_convolution_hardtanh_11:
[----:B------:R-:W0:Y:S02]  /*0000*/  LDC R1, c[0x0][0x28] ;  /* 0x00000a00ff017b82 */ /* 0x000e240000000800 */
[----:B------:R-:W1:Y:S01]  /*0010*/  S2R R0, SR_TID.X ;  /* 0x0000000000007919 */ /* 0x000e620000002100 */
[----:B------:R-:W2:Y:S01]  /*0020*/  LDC.64 R4, c[0x0][0x218] ;  /* 0x00008600ff047b82 */ /* 0x000ea20000000a00 */
[----:B------:R-:W-:Y:S01]  /*0030*/  CS2R R10, SRZ ;  /* 0x00000000000a7805 */ /* 0x000fe2000001ff00 */
[----:B------:R-:W-:Y:S01]  /*0040*/  ULDC.64 UR4, c[0x0][0x208] ;  /* 0x0000820000047ab9 */ /* 0x000fe20000000a00 */
[----:B------:R-:W3:Y:S05]  /*0050*/  S2R R7, SR_CTAID.X ;  /* 0x0000000000077919 */ /* 0x000eea0000002500 */
[----:B------:R-:W4:Y:S01]  /*0060*/  LDC.64 R2, c[0x0][0x210] ;  /* 0x00008400ff027b82 */ /* 0x000f220000000a00 */
[----:B-1----:R-:W-:Y:S01]  /*0070*/  IMAD.SHL.U32 R0, R0, 0x2, RZ ;  /* 0x0000000200007824 */ /* 0x002fe200078e00ff */
[----:B---3--:R-:W-:-:S04]  /*0080*/  SHF.R.S32.HI R9, RZ, 0x17, R7 ;  /* 0x00000017ff097819 */ /* 0x008fc80000011407 */
[----:B------:R-:W-:Y:S02]  /*0090*/  LOP3.LUT R0, R0, 0xfe, RZ, 0xc0, !PT ;  /* 0x000000fe00007812 */ /* 0x000fe400078ec0ff */
[----:B------:R-:W-:-:S03]  /*00a0*/  SGXT R9, R9, 0x1 ;  /* 0x000000010909781a */ /* 0x000fc60000000200 */
[----:B------:R-:W-:Y:S02]  /*00b0*/  IMAD R0, R7, 0x100, R0 ;  /* 0x0000010007007824 */ /* 0x000fe400078e0200 */
[----:B------:R-:W1:Y:S02]  /*00c0*/  LDC.64 R6, c[0x0][0x220] ;  /* 0x00008800ff067b82 */ /* 0x000e640000000a00 */
[C---:B----4-:R-:W-:Y:S01]  /*00d0*/  IMAD.WIDE R2, R0.reuse, 0x4, R2 ;  /* 0x0000000400027825 */ /* 0x050fe200078e0202 */
[----:B------:R-:W-:Y:S02]  /*00e0*/  LEA.HI R9, R9, R0, RZ, 0x6 ;  /* 0x0000000009097211 */ /* 0x000fe400078f30ff */
[----:B------:R-:W-:Y:S02]  /*00f0*/  ISETP.GE.AND P0, PT, R0, 0xe100, PT ;  /* 0x0000e1000000780c */ /* 0x000fe40003f06270 */
[----:B------:R-:W-:-:S05]  /*0100*/  LOP3.LUT R9, R9, 0xffffffc0, RZ, 0xc0, !PT ;  /* 0xffffffc009097812 */ /* 0x000fca00078ec0ff */
[----:B------:R-:W-:-:S04]  /*0110*/  IMAD.IADD R9, R0, 0x1, -R9 ;  /* 0x0000000100097824 */ /* 0x000fc800078e0a09 */
[----:B--2---:R-:W-:Y:S01]  /*0120*/  IMAD.WIDE R4, R9, 0x4, R4 ;  /* 0x0000000409047825 */ /* 0x004fe200078e0204 */
[----:B------:R-:W-:Y:S02]  /*0130*/  CS2R R8, SRZ ;  /* 0x0000000000087805 */ /* 0x000fe4000001ff00 */
[----:B------:R-:W-:Y:S01]  /*0140*/  CS2R R12, SRZ ;  /* 0x00000000000c7805 */ /* 0x000fe2000001ff00 */
[----:B------:R-:W2:Y:S04]  /*0150*/  @!P0 LDG.E.64 R10, desc[UR4][R2.64] ;  /* 0x00000004020a8981 */ /* 0x000ea8000c1e1b00 */
[----:B------:R-:W2:Y:S01]  /*0160*/  @!P0 LDG.E.EL.64 R8, desc[UR4][R4.64] ;  /* 0x0000000404088981 */ /* 0x000ea2000c2e1b00 */
[----:B-1----:R-:W-:-:S05]  /*0170*/  IMAD.WIDE R6, R0, 0x4, R6 ;  /* 0x0000000400067825 */ /* 0x002fca00078e0206 */
[----:B------:R-:W3:Y:S01]  /*0180*/  @!P0 LDG.E.64 R12, desc[UR4][R6.64] ;  /* 0x00000004060c8981 */ /* 0x000ee2000c1e1b00 */
[----:B--2---:R-:W-:Y:S01]  /*0190*/  FADD R15, R8, R10 ;  /* 0x0000000a080f7221 */ /* 0x004fe20000000000 */
[----:B------:R-:W-:Y:S02]  /*01a0*/  FADD R10, R9, R11 ;  /* 0x0000000b090a7221 */ /* 0x000fe40000000000 */
[----:B------:R-:W1:Y:S01]  /*01b0*/  LDC.64 R8, c[0x0][0x228] ;  /* 0x00008a00ff087b82 */ /* 0x000e620000000a00 */
[----:B---3--:R-:W-:Y:S01]  /*01c0*/  FADD R12, R15, R12 ;  /* 0x0000000c0f0c7221 */ /* 0x008fe20000000000 */
[----:B------:R-:W-:-:S04]  /*01d0*/  FADD R10, R10, R13 ;  /* 0x0000000d0a0a7221 */ /* 0x000fc80000000000 */
[----:B------:R-:W-:Y:S02]  /*01e0*/  FSETP.GTU.AND P1, PT, R12, RZ, PT ;  /* 0x000000ff0c00720b */ /* 0x000fe40003f2c000 */
[----:B------:R-:W-:Y:S02]  /*01f0*/  FSETP.GTU.AND P2, PT, R10, RZ, PT ;  /* 0x000000ff0a00720b */ /* 0x000fe40003f4c000 */
[----:B------:R-:W-:Y:S02]  /*0200*/  FSEL R12, R12, RZ, P1 ;  /* 0x000000ff0c0c7208 */ /* 0x000fe40000800000 */
[----:B------:R-:W-:Y:S02]  /*0210*/  FSEL R13, R10, RZ, P2 ;  /* 0x000000ff0a0d7208 */ /* 0x000fe40001000000 */
[----:B------:R-:W-:Y:S02]  /*0220*/  FSETP.GEU.AND P3, PT, R12, 6, PT ;  /* 0x40c000000c00780b */ /* 0x000fe40003f6e000 */
[----:B------:R-:W-:-:S02]  /*0230*/  FSETP.GEU.AND P4, PT, R13, 6, PT ;  /* 0x40c000000d00780b */ /* 0x000fc40003f8e000 */
[----:B------:R-:W-:Y:S02]  /*0240*/  FSETP.NAN.AND P1, PT, R12, R12, PT ;  /* 0x0000000c0c00720b */ /* 0x000fe40003f28000 */
[----:B------:R-:W-:Y:S01]  /*0250*/  FSETP.NAN.AND P2, PT, R13, R13, PT ;  /* 0x0000000d0d00720b */ /* 0x000fe20003f48000 */
[----:B-1----:R-:W-:-:S06]  /*0260*/  IMAD.WIDE R2, R0, 0x4, R8 ;  /* 0x0000000400027825 */ /* 0x002fcc00078e0208 */
[----:B------:R-:W-:Y:S02]  /*0270*/  @P3 SEL R12, R12, 0x40c00000, P1 ;  /* 0x40c000000c0c3807 */ /* 0x000fe40000800000 */
[----:B------:R-:W-:Y:S01]  /*0280*/  @P4 SEL R13, R13, 0x40c00000, P2 ;  /* 0x40c000000d0d4807 */ /* 0x000fe20001000000 */
[----:B------:R-:W-:Y:S06]  /*0290*/  @P0 EXIT ;  /* 0x000000000000094d */ /* 0x000fec0003800000 */
[----:B------:R-:W-:Y:S01]  /*02a0*/  STG.E.64 desc[UR4][R2.64], R12 ;  /* 0x0000000c02007986 */ /* 0x000fe2000c101b04 */
[----:B------:R-:W-:Y:S05]  /*02b0*/  EXIT ;  /* 0x000000000000794d */ /* 0x000fea0003800000 */
.L_x_0:
[----:B------:R-:W-:-:S00]  /*02c0*/  BRA `(.L_x_0) ;  /* 0xfffffffc00fc7947 */ /* 0x000fc0000383ffff */
[----:B------:R-:W-:-:S00]  /*02d0*/  NOP ;  /* 0x0000000000007918 */ /* 0x000fc00000000000 */
        /* <DEDUP_REMOVED lines=10> */
.L_x_1:


//--------------------- .nv.constant0.triton_poi_fused_add_convolution_hardtanh_11 --------------------------
	.section	.nv.constant0.triton_poi_fused_add_convolution_hardtanh_11,"a",@progbits
	.sectionflags	@""
	.align	4
.nv.constant0.triton_poi_fused_add_convolution_hardtanh_11:
	.zero		564
